//
// Generated by NVIDIA NVVM Compiler
//
// Compiler Build ID: CL-36424714
// Cuda compilation tools, release 13.0, V13.0.88
// Based on NVVM 20.0.0
//

.version 9.0
.target sm_100
.address_size 64

	// .globl	_Z12updateMatrixPii
.extern .shared .align 16 .b8 sharedRow[];

.visible .entry _Z12updateMatrixPii(
	.param .u64 .ptr .align 1 _Z12updateMatrixPii_param_0,
	.param .u32 _Z12updateMatrixPii_param_1
)
{
	.reg .pred 	%p<4>;
	.reg .b32 	%r<15>;
	.reg .b64 	%rd<5>;

	ld.param.u64 	%rd2, [_Z12updateMatrixPii_param_0];
	ld.param.u32 	%r3, [_Z12updateMatrixPii_param_1];
	cvta.to.global.u64 	%rd3, %rd2;
	mov.u32 	%r4, %ctaid.x;
	mov.u32 	%r1, %tid.x;
	mad.lo.s32 	%r5, %r3, %r4, %r1;
	setp.ge.s32 	%p1, %r1, %r3;
	mul.wide.s32 	%rd4, %r5, 4;
	add.s64 	%rd1, %rd3, %rd4;
	shl.b32 	%r6, %r1, 2;
	mov.u32 	%r7, sharedRow;
	add.s32 	%r2, %r7, %r6;
	@%p1 bra 	$L__BB0_3;
	ld.global.u32 	%r8, [%rd1];
	st.shared.u32 	[%r2], %r8;
	add.s32 	%r9, %r3, -1;
	setp.ge.u32 	%p2, %r1, %r9;
	@%p2 bra 	$L__BB0_3;
	ld.global.u32 	%r10, [%rd1+4];
	st.shared.u32 	[%r2+4], %r10;
$L__BB0_3:
	bar.sync 	0;
	add.s32 	%r11, %r3, -1;
	setp.ge.s32 	%p3, %r1, %r11;
	@%p3 bra 	$L__BB0_5;
	ld.shared.u32 	%r12, [%r2];
	ld.shared.u32 	%r13, [%r2+4];
	add.s32 	%r14, %r13, %r12;
	st.global.u32 	[%rd1], %r14;
$L__BB0_5:
	ret;

}


// ===== COMPILED SASS (sm_100) =====

	.target	sm_100

	.elftype	@"ET_EXEC"


//--------------------- .note.nv.tkinfo           --------------------------
	.section	.note.nv.tkinfo,"",@"SHT_NOTE"
	.sectionflags	@"SHF_NOTE_NV_TKINFO"
	.tkinfo
        /*0018*/ 	.word	0x00000002
        /*0030*/ 	.string	""
        /*0030*/ 	.string	"ptxas"
        /*0030*/ 	.string	"Cuda compilation tools, release 13.0, V13.0.88"
        /*0030*/ 	.string	"Build cuda_13.0.r13.0/compiler.36424714_0"
        /*0030*/ 	.string	"-arch sm_100 -m 64 "



//--------------------- .note.nv.cuinfo           --------------------------
	.section	.note.nv.cuinfo,"",@"SHT_NOTE"
	.sectionflags	@"SHF_NOTE_NV_CUINFO"
        /*0018*/ 	.short	0x0002
        /*001a*/ 	.short	0x0064
        /*001c*/ 	.short	0x0082
	.zero		2


//--------------------- .nv.info                  --------------------------
	.section	.nv.info,"",@"SHT_CUDA_INFO"
	.align	4


	//----- nvinfo : EIATTR_REGCOUNT
	.align		4
        /*0000*/ 	.byte	0x04, 0x2f
        /*0002*/ 	.short	(.L_1 - .L_0)
	.align		4
.L_0:
        /*0004*/ 	.word	index@(_Z12updateMatrixPii)
        /*0008*/ 	.word	0x0000000a


	//----- nvinfo : EIATTR_FRAME_SIZE
	.align		4
.L_1:
        /*000c*/ 	.byte	0x04, 0x11
        /*000e*/ 	.short	(.L_3 - .L_2)
	.align		4
.L_2:
        /*0010*/ 	.word	index@(_Z12updateMatrixPii)
        /*0014*/ 	.word	0x00000000


	//----- nvinfo : EIATTR_MIN_STACK_SIZE
	.align		4
.L_3:
        /*0018*/ 	.byte	0x04, 0x12
        /*001a*/ 	.short	(.L_5 - .L_4)
	.align		4
.L_4:
        /*001c*/ 	.word	index@(_Z12updateMatrixPii)
        /*0020*/ 	.word	0x00000000
.L_5:


//--------------------- .nv.compat                --------------------------
	.section	.nv.compat,"",@"SHT_CUDA_COMPAT_INFO"
	.align	4
        /*0000*/ 	.byte	0x02, 0x09, 0x00, 0x00, 0x02, 0x02, 0x01, 0x00, 0x02, 0x05, 0x05, 0x00, 0x03, 0x07, 0x01, 0x01
        /*0010*/ 	.byte	0x02, 0x03, 0x00, 0x00, 0x02, 0x06, 0x01, 0x00, 0x04, 0x0b, 0x08, 0x00, 0x09, 0x00, 0x00, 0x00
        /*0020*/ 	.byte	0x00, 0x00, 0x00, 0x00


//--------------------- .nv.info._Z12updateMatrixPii --------------------------
	.section	.nv.info._Z12updateMatrixPii,"",@"SHT_CUDA_INFO"
	.sectionflags	@""
	.align	4


	//----- nvinfo : EIATTR_CUDA_API_VERSION
	.align		4
        /*0000*/ 	.byte	0x04, 0x37
        /*0002*/ 	.short	(.L_7 - .L_6)
.L_6:
        /*0004*/ 	.word	0x00000082


	//----- nvinfo : EIATTR_KPARAM_INFO
	.align		4
.L_7:
        /*0008*/ 	.byte	0x04, 0x17
        /*000a*/ 	.short	(.L_9 - .L_8)
.L_8:
        /*000c*/ 	.word	0x00000000
        /*0010*/ 	.short	0x0001
        /*0012*/ 	.short	0x0008
        /*0014*/ 	.byte	0x00, 0xf0, 0x11, 0x00


	//----- nvinfo : EIATTR_KPARAM_INFO
	.align		4
.L_9:
        /*0018*/ 	.byte	0x04, 0x17
        /*001a*/ 	.short	(.L_11 - .L_10)
.L_10:
        /*001c*/ 	.word	0x00000000
        /*0020*/ 	.short	0x0000
        /*0022*/ 	.short	0x0000
        /*0024*/ 	.byte	0x00, 0xf5, 0x21, 0x00


	//----- nvinfo : EIATTR_SPARSE_MMA_MASK
	.align		4
.L_11:
        /*0028*/ 	.byte	0x03, 0x50
        /*002a*/ 	.short	0x0000


	//----- nvinfo : EIATTR_MAXREG_COUNT
	.align		4
        /*002c*/ 	.byte	0x03, 0x1b
        /*002e*/ 	.short	0x00ff


	//----- nvinfo : EIATTR_NUM_BARRIERS
	.align		4
        /*0030*/ 	.byte	0x02, 0x4c
        /*0032*/ 	.byte	0x01
	.zero		1


	//----- nvinfo : EIATTR_MERCURY_ISA_VERSION
	.align		4
        /*0034*/ 	.byte	0x03, 0x5f
        /*0036*/ 	.short	0x0101


	//----- nvinfo : EIATTR_VRC_CTA_INIT_COUNT
	.align		4
        /*0038*/ 	.byte	0x02, 0x4a
	.zero		1
	.zero		1


	//----- nvinfo : EIATTR_EXIT_INSTR_OFFSETS
	.align		4
        /*003c*/ 	.byte	0x04, 0x1c
        /*003e*/ 	.short	(.L_13 - .L_12)


	//   ....[0]....
.L_12:
        /*0040*/ 	.word	0x00000180


	//   ....[1]....
        /*0044*/ 	.word	0x000001d0


	//----- nvinfo : EIATTR_CRS_STACK_SIZE
	.align		4
.L_13:
        /*0048*/ 	.byte	0x04, 0x1e
        /*004a*/ 	.short	(.L_15 - .L_14)
.L_14:
        /*004c*/ 	.word	0x00000000


	//----- nvinfo : EIATTR_CBANK_PARAM_SIZE
	.align		4
.L_15:
        /*0050*/ 	.byte	0x03, 0x19
        /*0052*/ 	.short	0x000c


	//----- nvinfo : EIATTR_PARAM_CBANK
	.align		4
        /*0054*/ 	.byte	0x04, 0x0a
        /*0056*/ 	.short	(.L_17 - .L_16)
	.align		4
.L_16:
        /*0058*/ 	.word	index@(.nv.constant0._Z12updateMatrixPii)
        /*005c*/ 	.short	0x0380
        /*005e*/ 	.short	0x000c


	//----- nvinfo : EIATTR_SW_WAR
	.align		4
.L_17:
        /*0060*/ 	.byte	0x04, 0x36
        /*0062*/ 	.short	(.L_19 - .L_18)
.L_18:
        /*0064*/ 	.word	0x00000008
.L_19:


//--------------------- .nv.callgraph             --------------------------
	.section	.nv.callgraph,"",@"SHT_CUDA_CALLGRAPH"
	.align	4
	.sectionentsize	8
	.align		4
        /*0000*/ 	.word	0x00000000
	.align		4
        /*0004*/ 	.word	0xffffffff
	.align		4
        /*0008*/ 	.word	0x00000000
	.align		4
        /*000c*/ 	.word	0xfffffffe
	.align		4
        /*0010*/ 	.word	0x00000000
	.align		4
        /*0014*/ 	.word	0xfffffffd
	.align		4
        /*0018*/ 	.word	0x00000000
	.align		4
        /*001c*/ 	.word	0xfffffffc


//--------------------- .text._Z12updateMatrixPii --------------------------
	.section	.text._Z12updateMatrixPii,"ax",@progbits
	.align	128
        .global         _Z12updateMatrixPii
        .type           _Z12updateMatrixPii,@function
        .size           _Z12updateMatrixPii,(.L_x_3 - _Z12updateMatrixPii)
        .other          _Z12updateMatrixPii,@"STO_CUDA_ENTRY STV_DEFAULT"
_Z12updateMatrixPii:
.text._Z12updateMatrixPii:
[----:B------:R-:W-:Y:S01]  /*0000*/  LDC R1, c[0x0][0x37c] ;  /* 0x0000df00ff017b82 */ /* 0x000fe20000000800 */
[----:B------:R-:W0:Y:S07]  /*0010*/  S2R R7, SR_TID.X ;  /* 0x0000000000077919 */ /* 0x000e2e0000002100 */
[----:B------:R-:W1:Y:S01]  /*0020*/  LDC R0, c[0x0][0x388] ;  /* 0x0000e200ff007b82 */ /* 0x000e620000000800 */
[----:B------:R-:W-:Y:S01]  /*0030*/  UMOV UR4, 0x400 ;  /* 0x0000040000047882 */ /* 0x000fe20000000000 */
[----:B------:R-:W-:Y:S06]  /*0040*/  BSSY.RECONVERGENT B0, `(.L_x_0) ;  /* 0x0000012000007945 */ /* 0x000fec0003800200 */
[----:B------:R-:W2:Y:S08]  /*0050*/  S2UR UR5, SR_CgaCtaId ;  /* 0x00000000000579c3 */ /* 0x000eb00000008800 */
[----:B------:R-:W3:Y:S08]  /*0060*/  S2UR UR6, SR_CTAID.X ;  /* 0x00000000000679c3 */ /* 0x000ef00000002500 */
[----:B------:R-:W4:Y:S01]  /*0070*/  LDC.64 R2, c[0x0][0x380] ;  /* 0x0000e000ff027b82 */ /* 0x000f220000000a00 */
[----:B-1----:R-:W-:Y:S01]  /*0080*/  VIADD R4, R0, 0xffffffff ;  /* 0xffffffff00047836 */ /* 0x002fe20000000000 */
[----:B0-----:R-:W-:Y:S01]  /*0090*/  ISETP.GE.AND P1, PT, R7, R0, PT ;  /* 0x000000000700720c */ /* 0x001fe20003f26270 */
[----:B--2---:R-:W-:-:S03]  /*00a0*/  ULEA UR4, UR5, UR4, 0x18 ;  /* 0x0000000405047291 */ /* 0x004fc6000f8ec0ff */
[C---:B------:R-:W-:Y:S01]  /*00b0*/  ISETP.GE.AND P0, PT, R7.reuse, R4, PT ;  /* 0x000000040700720c */ /* 0x040fe20003f06270 */
[----:B---3--:R-:W-:Y:S01]  /*00c0*/  IMAD R5, R0, UR6, R7 ;  /* 0x0000000600057c24 */ /* 0x008fe2000f8e0207 */
[----:B------:R-:W0:Y:S01]  /*00d0*/  LDCU.64 UR6, c[0x0][0x358] ;  /* 0x00006b00ff0677ac */ /* 0x000e220008000a00 */
[----:B------:R-:W-:Y:S02]  /*00e0*/  LEA R0, R7, UR4, 0x2 ;  /* 0x0000000407007c11 */ /* 0x000fe4000f8e10ff */
[----:B----4-:R-:W-:-:S04]  /*00f0*/  IMAD.WIDE R2, R5, 0x4, R2 ;  /* 0x0000000405027825 */ /* 0x010fc800078e0202 */
[----:B0-----:R-:W-:Y:S05]  /*0100*/  @P1 BRA `(.L_x_1) ;  /* 0x0000000000141947 */ /* 0x001fea0003800000 */
[----:B------:R-:W-:Y:S01]  /*0110*/  ISETP.GE.U32.AND P1, PT, R7, R4, PT ;  /* 0x000000040700720c */ /* 0x000fe20003f26070 */
[----:B------:R-:W2:-:S12]  /*0120*/  LDG.E R5, desc[UR6][R2.64] ;  /* 0x0000000602057981 */ /* 0x000e98000c1e1900 */
[----:B------:R-:W3:Y:S04]  /*0130*/  @!P1 LDG.E R7, desc[UR6][R2.64+0x4] ;  /* 0x0000040602079981 */ /* 0x000ee8000c1e1900 */
[----:B--2---:R0:W-:Y:S04]  /*0140*/  STS [R0], R5 ;  /* 0x0000000500007388 */ /* 0x0041e80000000800 */
[----:B---3--:R0:W-:Y:S02]  /*0150*/  @!P1 STS [R0+0x4], R7 ;  /* 0x0000040700009388 */ /* 0x0081e40000000800 */
.L_x_1:
[----:B------:R-:W-:Y:S05]  /*0160*/  BSYNC.RECONVERGENT B0 ;  /* 0x0000000000007941 */ /* 0x000fea0003800200 */
.L_x_0:
[----:B------:R-:W-:Y:S06]  /*0170*/  BAR.SYNC.DEFER_BLOCKING 0x0 ;  /* 0x0000000000007b1d */ /* 0x000fec0000010000 */
[----:B------:R-:W-:Y:S05]  /*0180*/  @P0 EXIT ;  /* 0x000000000000094d */ /* 0x000fea0003800000 */
[----:B------:R-:W-:Y:S04]  /*0190*/  LDS R4, [R0] ;  /* 0x0000000000047984 */ /* 0x000fe80000000800 */
[----:B0-----:R-:W0:Y:S02]  /*01a0*/  LDS R5, [R0+0x4] ;  /* 0x0000040000057984 */ /* 0x001e240000000800 */
[----:B0-----:R-:W-:-:S05]  /*01b0*/  IMAD.IADD R5, R4, 0x1, R5 ;  /* 0x0000000104057824 */ /* 0x001fca00078e0205 */
[----:B------:R-:W-:Y:S01]  /*01c0*/  STG.E desc[UR6][R2.64], R5 ;  /* 0x0000000502007986 */ /* 0x000fe2000c101906 */
[----:B------:R-:W-:Y:S05]  /*01d0*/  EXIT ;  /* 0x000000000000794d */ /* 0x000fea0003800000 */
.L_x_2:
[----:B------:R-:W-:-:S00]  /*01e0*/  BRA `(.L_x_2) ;  /* 0xfffffffc00fc7947 */ /* 0x000fc0000383ffff */
[----:B------:R-:W-:-:S00]  /*01f0*/  NOP ;  /* 0x0000000000007918 */ /* 0x000fc00000000000 */
        /* <DEDUP_REMOVED lines=8> */
.L_x_3:


//--------------------- .nv.shared._Z12updateMatrixPii --------------------------
	.section	.nv.shared._Z12updateMatrixPii,"aw",@nobits
	.sectionflags	@""
	.align	16
	.zero		1024


//--------------------- .nv.shared.reserved.0     --------------------------
	.section	.nv.shared.reserved.0,"aw",@nobits
	.weak		__nv_reservedSMEM_offset_0_alias
	.size		__nv_reservedSMEM_offset_0_alias, 0, 64
	.other		__nv_reservedSMEM_offset_0_alias,@"STO_CUDA_RESERVED_SHARED STV_DEFAULT"
__nv_reservedSMEM_offset_0_alias:
	.zero		0
	.zero		64


//--------------------- .nv.constant0._Z12updateMatrixPii --------------------------
	.section	.nv.constant0._Z12updateMatrixPii,"a",@progbits
	.sectionflags	@""
	.align	4
.nv.constant0._Z12updateMatrixPii:
	.zero		908


//--------------------- SYMBOLS --------------------------

	.type		.nv.reservedSmem.offset0,@object
	.size		.nv.reservedSmem.offset0,0x4
	.type		.nv.reservedSmem.cap,@object
	.size		.nv.reservedSmem.cap,0x4
